//
// Generated by NVIDIA NVVM Compiler
//
// Compiler Build ID: CL-36424714
// Cuda compilation tools, release 13.0, V13.0.88
// Based on NVVM 20.0.0
//

.version 9.0
.target sm_100
.address_size 64

	// .globl	_Z4testPi
.extern .shared .align 16 .b8 s[];

.visible .entry _Z4testPi(
	.param .u64 .ptr .align 1 _Z4testPi_param_0
)
{
	.reg .pred 	%p<2>;
	.reg .b32 	%r<3>;
	.reg .b64 	%rd<3>;

	ld.param.u64 	%rd1, [_Z4testPi_param_0];
	mov.u32 	%r1, %tid.x;
	setp.ne.s32 	%p1, %r1, 0;
	@%p1 bra 	$L__BB0_2;
	cvta.to.global.u64 	%rd2, %rd1;
	mov.b32 	%r2, 20;
	st.shared.u32 	[s+40], %r2;
	st.global.u32 	[%rd2], %r2;
$L__BB0_2:
	ret;

}


// ===== COMPILED SASS (sm_100) =====

	.target	sm_100

	.elftype	@"ET_EXEC"


//--------------------- .note.nv.tkinfo           --------------------------
	.section	.note.nv.tkinfo,"",@"SHT_NOTE"
	.sectionflags	@"SHF_NOTE_NV_TKINFO"
	.tkinfo
        /*0018*/ 	.word	0x00000002
        /*0030*/ 	.string	""
        /*0030*/ 	.string	"ptxas"
        /*0030*/ 	.string	"Cuda compilation tools, release 13.0, V13.0.88"
        /*0030*/ 	.string	"Build cuda_13.0.r13.0/compiler.36424714_0"
        /*0030*/ 	.string	"-arch sm_100 -m 64 "



//--------------------- .note.nv.cuinfo           --------------------------
	.section	.note.nv.cuinfo,"",@"SHT_NOTE"
	.sectionflags	@"SHF_NOTE_NV_CUINFO"
        /*0018*/ 	.short	0x0002
        /*001a*/ 	.short	0x0064
        /*001c*/ 	.short	0x0082
	.zero		2


//--------------------- .nv.info                  --------------------------
	.section	.nv.info,"",@"SHT_CUDA_INFO"
	.align	4


	//----- nvinfo : EIATTR_REGCOUNT
	.align		4
        /*0000*/ 	.byte	0x04, 0x2f
        /*0002*/ 	.short	(.L_1 - .L_0)
	.align		4
.L_0:
        /*0004*/ 	.word	index@(_Z4testPi)
        /*0008*/ 	.word	0x00000008


	//----- nvinfo : EIATTR_FRAME_SIZE
	.align		4
.L_1:
        /*000c*/ 	.byte	0x04, 0x11
        /*000e*/ 	.short	(.L_3 - .L_2)
	.align		4
.L_2:
        /*0010*/ 	.word	index@(_Z4testPi)
        /*0014*/ 	.word	0x00000000


	//----- nvinfo : EIATTR_MIN_STACK_SIZE
	.align		4
.L_3:
        /*0018*/ 	.byte	0x04, 0x12
        /*001a*/ 	.short	(.L_5 - .L_4)
	.align		4
.L_4:
        /*001c*/ 	.word	index@(_Z4testPi)
        /*0020*/ 	.word	0x00000000
.L_5:


//--------------------- .nv.compat                --------------------------
	.section	.nv.compat,"",@"SHT_CUDA_COMPAT_INFO"
	.align	4
        /*0000*/ 	.byte	0x02, 0x09, 0x00, 0x00, 0x02, 0x02, 0x01, 0x00, 0x02, 0x05, 0x05, 0x00, 0x03, 0x07, 0x01, 0x01
        /*0010*/ 	.byte	0x02, 0x03, 0x00, 0x00, 0x02, 0x06, 0x01, 0x00, 0x04, 0x0b, 0x08, 0x00, 0x09, 0x00, 0x00, 0x00
        /*0020*/ 	.byte	0x00, 0x00, 0x00, 0x00


//--------------------- .nv.info._Z4testPi        --------------------------
	.section	.nv.info._Z4testPi,"",@"SHT_CUDA_INFO"
	.sectionflags	@""
	.align	4


	//----- nvinfo : EIATTR_CUDA_API_VERSION
	.align		4
        /*0000*/ 	.byte	0x04, 0x37
        /*0002*/ 	.short	(.L_7 - .L_6)
.L_6:
        /*0004*/ 	.word	0x00000082


	//----- nvinfo : EIATTR_KPARAM_INFO
	.align		4
.L_7:
        /*0008*/ 	.byte	0x04, 0x17
        /*000a*/ 	.short	(.L_9 - .L_8)
.L_8:
        /*000c*/ 	.word	0x00000000
        /*0010*/ 	.short	0x0000
        /*0012*/ 	.short	0x0000
        /*0014*/ 	.byte	0x00, 0xf5, 0x21, 0x00


	//----- nvinfo : EIATTR_SPARSE_MMA_MASK
	.align		4
.L_9:
        /*0018*/ 	.byte	0x03, 0x50
        /*001a*/ 	.short	0x0000


	//----- nvinfo : EIATTR_MAXREG_COUNT
	.align		4
        /*001c*/ 	.byte	0x03, 0x1b
        /*001e*/ 	.short	0x00ff


	//----- nvinfo : EIATTR_MERCURY_ISA_VERSION
	.align		4
        /*0020*/ 	.byte	0x03, 0x5f
        /*0022*/ 	.short	0x0101


	//----- nvinfo : EIATTR_VRC_CTA_INIT_COUNT
	.align		4
        /*0024*/ 	.byte	0x02, 0x4a
	.zero		1
	.zero		1


	//----- nvinfo : EIATTR_EXIT_INSTR_OFFSETS
	.align		4
        /*0028*/ 	.byte	0x04, 0x1c
        /*002a*/ 	.short	(.L_11 - .L_10)


	//   ....[0]....
.L_10:
        /*002c*/ 	.word	0x00000030


	//   ....[1]....
        /*0030*/ 	.word	0x000000c0


	//----- nvinfo : EIATTR_CBANK_PARAM_SIZE
	.align		4
.L_11:
        /*0034*/ 	.byte	0x03, 0x19
        /*0036*/ 	.short	0x0008


	//----- nvinfo : EIATTR_PARAM_CBANK
	.align		4
        /*0038*/ 	.byte	0x04, 0x0a
        /*003a*/ 	.short	(.L_13 - .L_12)
	.align		4
.L_12:
        /*003c*/ 	.word	index@(.nv.constant0._Z4testPi)
        /*0040*/ 	.short	0x0380
        /*0042*/ 	.short	0x0008


	//----- nvinfo : EIATTR_SW_WAR
	.align		4
.L_13:
        /*0044*/ 	.byte	0x04, 0x36
        /*0046*/ 	.short	(.L_15 - .L_14)
.L_14:
        /*0048*/ 	.word	0x00000008
.L_15:


//--------------------- .nv.callgraph             --------------------------
	.section	.nv.callgraph,"",@"SHT_CUDA_CALLGRAPH"
	.align	4
	.sectionentsize	8
	.align		4
        /*0000*/ 	.word	0x00000000
	.align		4
        /*0004*/ 	.word	0xffffffff
	.align		4
        /*0008*/ 	.word	0x00000000
	.align		4
        /*000c*/ 	.word	0xfffffffe
	.align		4
        /*0010*/ 	.word	0x00000000
	.align		4
        /*0014*/ 	.word	0xfffffffd
	.align		4
        /*0018*/ 	.word	0x00000000
	.align		4
        /*001c*/ 	.word	0xfffffffc


//--------------------- .text._Z4testPi           --------------------------
	.section	.text._Z4testPi,"ax",@progbits
	.align	128
        .global         _Z4testPi
        .type           _Z4testPi,@function
        .size           _Z4testPi,(.L_x_1 - _Z4testPi)
        .other          _Z4testPi,@"STO_CUDA_ENTRY STV_DEFAULT"
_Z4testPi:
.text._Z4testPi:
[----:B------:R-:W-:Y:S01]  /*0000*/  LDC R1, c[0x0][0x37c] ;  /* 0x0000df00ff017b82 */ /* 0x000fe20000000800 */
[----:B------:R-:W0:Y:S02]  /*0010*/  S2R R0, SR_TID.X ;  /* 0x0000000000007919 */ /* 0x000e240000002100 */
[----:B0-----:R-:W-:-:S13]  /*0020*/  ISETP.NE.AND P0, PT, R0, RZ, PT ;  /* 0x000000ff0000720c */ /* 0x001fda0003f05270 */
[----:B------:R-:W-:Y:S05]  /*0030*/  @P0 EXIT ;  /* 0x000000000000094d */ /* 0x000fea0003800000 */
[----:B------:R-:W0:Y:S01]  /*0040*/  S2UR UR5, SR_CgaCtaId ;  /* 0x00000000000579c3 */ /* 0x000e220000008800 */
[----:B------:R-:W1:Y:S01]  /*0050*/  LDCU.64 UR6, c[0x0][0x358] ;  /* 0x00006b00ff0677ac */ /* 0x000e620008000a00 */
[----:B------:R-:W-:Y:S01]  /*0060*/  HFMA2 R5, -RZ, RZ, 0, 1.1920928955078125e-06 ;  /* 0x00000014ff057431 */ /* 0x000fe200000001ff */
[----:B------:R-:W-:-:S05]  /*0070*/  UMOV UR4, 0x400 ;  /* 0x0000040000047882 */ /* 0x000fca0000000000 */
[----:B------:R-:W1:Y:S01]  /*0080*/  LDC.64 R2, c[0x0][0x380] ;  /* 0x0000e000ff027b82 */ /* 0x000e620000000a00 */
[----:B0-----:R-:W-:Y:S01]  /*0090*/  ULEA UR4, UR5, UR4, 0x18 ;  /* 0x0000000405047291 */ /* 0x001fe2000f8ec0ff */
[----:B-1----:R-:W-:Y:S08]  /*00a0*/  STG.E desc[UR6][R2.64], R5 ;  /* 0x0000000502007986 */ /* 0x002ff0000c101906 */
[----:B------:R-:W-:Y:S01]  /*00b0*/  STS [UR4+0x28], R5 ;  /* 0x00002805ff007988 */ /* 0x000fe20008000804 */
[----:B------:R-:W-:Y:S05]  /*00c0*/  EXIT ;  /* 0x000000000000794d */ /* 0x000fea0003800000 */
.L_x_0:
[----:B------:R-:W-:-:S00]  /*00d0*/  BRA `(.L_x_0) ;  /* 0xfffffffc00fc7947 */ /* 0x000fc0000383ffff */
[----:B------:R-:W-:-:S00]  /*00e0*/  NOP ;  /* 0x0000000000007918 */ /* 0x000fc00000000000 */
        /* <DEDUP_REMOVED lines=9> */
.L_x_1:


//--------------------- .nv.shared._Z4testPi      --------------------------
	.section	.nv.shared._Z4testPi,"aw",@nobits
	.sectionflags	@""
	.align	16
	.zero		1024


//--------------------- .nv.shared.reserved.0     --------------------------
	.section	.nv.shared.reserved.0,"aw",@nobits
	.weak		__nv_reservedSMEM_offset_0_alias
	.size		__nv_reservedSMEM_offset_0_alias, 0, 64
	.other		__nv_reservedSMEM_offset_0_alias,@"STO_CUDA_RESERVED_SHARED STV_DEFAULT"
__nv_reservedSMEM_offset_0_alias:
	.zero		0
	.zero		64


//--------------------- .nv.constant0._Z4testPi   --------------------------
	.section	.nv.constant0._Z4testPi,"a",@progbits
	.sectionflags	@""
	.align	4
.nv.constant0._Z4testPi:
	.zero		904


//--------------------- SYMBOLS --------------------------

	.type		.nv.reservedSmem.offset0,@object
	.size		.nv.reservedSmem.offset0,0x4
	.type		.nv.reservedSmem.cap,@object
	.size		.nv.reservedSmem.cap,0x4
